//
// Generated by NVIDIA NVVM Compiler
//
// Compiler Build ID: CL-36424714
// Cuda compilation tools, release 13.0, V13.0.88
// Based on NVVM 20.0.0
//

.version 9.0
.target sm_100
.address_size 64

	// .globl	default_function_kernel

.visible .entry default_function_kernel(
	.param .u64 .ptr .align 1 default_function_kernel_param_0,
	.param .u64 .ptr .align 1 default_function_kernel_param_1
)
.maxntid 60
{
	.reg .b16 	%rs<4>;
	.reg .b32 	%r<16>;
	.reg .b32 	%f<2>;
	.reg .b64 	%rd<9>;

	ld.param.u64 	%rd1, [default_function_kernel_param_0];
	ld.param.u64 	%rd2, [default_function_kernel_param_1];
	cvta.to.global.u64 	%rd3, %rd1;
	cvta.to.global.u64 	%rd4, %rd2;
	mov.u32 	%r1, %ctaid.x;
	mov.u32 	%r2, %tid.x;
	mad.lo.s32 	%r3, %r1, 60, %r2;
	shr.u32 	%r4, %r3, 3;
	mul.hi.u32 	%r5, %r4, 245426703;
	shr.u32 	%r6, %r5, 1;
	mul.lo.s32 	%r7, %r6, 280;
	sub.s32 	%r8, %r3, %r7;
	cvt.u16.u32 	%rs1, %r2;
	mul.lo.s16 	%rs2, %rs1, 13;
	shr.u16 	%rs3, %rs2, 8;
	cvt.u32.u16 	%r9, %rs3;
	mad.lo.s32 	%r10, %r1, 3, %r9;
	shr.u32 	%r11, %r10, 1;
	mul.hi.u32 	%r12, %r11, -1840700269;
	shr.u32 	%r13, %r12, 2;
	mad.lo.s32 	%r14, %r13, -280, %r8;
	add.s32 	%r15, %r14, 4760;
	mul.wide.s32 	%rd5, %r15, 4;
	add.s64 	%rd6, %rd4, %rd5;
	ld.global.nc.f32 	%f1, [%rd6];
	mul.wide.u32 	%rd7, %r3, 4;
	add.s64 	%rd8, %rd3, %rd7;
	st.global.f32 	[%rd8], %f1;
	ret;

}


// ===== COMPILED SASS (sm_100) =====

	.target	sm_100

	.elftype	@"ET_EXEC"


//--------------------- .note.nv.tkinfo           --------------------------
	.section	.note.nv.tkinfo,"",@"SHT_NOTE"
	.sectionflags	@"SHF_NOTE_NV_TKINFO"
	.tkinfo
        /*0018*/ 	.word	0x00000002
        /*0030*/ 	.string	""
        /*0030*/ 	.string	"ptxas"
        /*0030*/ 	.string	"Cuda compilation tools, release 13.0, V13.0.88"
        /*0030*/ 	.string	"Build cuda_13.0.r13.0/compiler.36424714_0"
        /*0030*/ 	.string	"-arch sm_100 -m 64 "



//--------------------- .note.nv.cuinfo           --------------------------
	.section	.note.nv.cuinfo,"",@"SHT_NOTE"
	.sectionflags	@"SHF_NOTE_NV_CUINFO"
        /*0018*/ 	.short	0x0002
        /*001a*/ 	.short	0x0064
        /*001c*/ 	.short	0x0082
	.zero		2


//--------------------- .nv.info                  --------------------------
	.section	.nv.info,"",@"SHT_CUDA_INFO"
	.align	4


	//----- nvinfo : EIATTR_REGCOUNT
	.align		4
        /*0000*/ 	.byte	0x04, 0x2f
        /*0002*/ 	.short	(.L_1 - .L_0)
	.align		4
.L_0:
        /*0004*/ 	.word	index@(default_function_kernel)
        /*0008*/ 	.word	0x0000000a


	//----- nvinfo : EIATTR_FRAME_SIZE
	.align		4
.L_1:
        /*000c*/ 	.byte	0x04, 0x11
        /*000e*/ 	.short	(.L_3 - .L_2)
	.align		4
.L_2:
        /*0010*/ 	.word	index@(default_function_kernel)
        /*0014*/ 	.word	0x00000000


	//----- nvinfo : EIATTR_MIN_STACK_SIZE
	.align		4
.L_3:
        /*0018*/ 	.byte	0x04, 0x12
        /*001a*/ 	.short	(.L_5 - .L_4)
	.align		4
.L_4:
        /*001c*/ 	.word	index@(default_function_kernel)
        /*0020*/ 	.word	0x00000000
.L_5:


//--------------------- .nv.compat                --------------------------
	.section	.nv.compat,"",@"SHT_CUDA_COMPAT_INFO"
	.align	4
        /*0000*/ 	.byte	0x02, 0x09, 0x00, 0x00, 0x02, 0x02, 0x01, 0x00, 0x02, 0x05, 0x05, 0x00, 0x03, 0x07, 0x01, 0x01
        /*0010*/ 	.byte	0x02, 0x03, 0x00, 0x00, 0x02, 0x06, 0x01, 0x00, 0x04, 0x0b, 0x08, 0x00, 0x09, 0x00, 0x00, 0x00
        /*0020*/ 	.byte	0x00, 0x00, 0x00, 0x00


//--------------------- .nv.info.default_function_kernel --------------------------
	.section	.nv.info.default_function_kernel,"",@"SHT_CUDA_INFO"
	.sectionflags	@""
	.align	4


	//----- nvinfo : EIATTR_CUDA_API_VERSION
	.align		4
        /*0000*/ 	.byte	0x04, 0x37
        /*0002*/ 	.short	(.L_7 - .L_6)
.L_6:
        /*0004*/ 	.word	0x00000082


	//----- nvinfo : EIATTR_KPARAM_INFO
	.align		4
.L_7:
        /*0008*/ 	.byte	0x04, 0x17
        /*000a*/ 	.short	(.L_9 - .L_8)
.L_8:
        /*000c*/ 	.word	0x00000000
        /*0010*/ 	.short	0x0001
        /*0012*/ 	.short	0x0008
        /*0014*/ 	.byte	0x00, 0xf5, 0x21, 0x00


	//----- nvinfo : EIATTR_KPARAM_INFO
	.align		4
.L_9:
        /*0018*/ 	.byte	0x04, 0x17
        /*001a*/ 	.short	(.L_11 - .L_10)
.L_10:
        /*001c*/ 	.word	0x00000000
        /*0020*/ 	.short	0x0000
        /*0022*/ 	.short	0x0000
        /*0024*/ 	.byte	0x00, 0xf5, 0x21, 0x00


	//----- nvinfo : EIATTR_SPARSE_MMA_MASK
	.align		4
.L_11:
        /*0028*/ 	.byte	0x03, 0x50
        /*002a*/ 	.short	0x0000


	//----- nvinfo : EIATTR_MAXREG_COUNT
	.align		4
        /*002c*/ 	.byte	0x03, 0x1b
        /*002e*/ 	.short	0x00ff


	//----- nvinfo : EIATTR_MERCURY_ISA_VERSION
	.align		4
        /*0030*/ 	.byte	0x03, 0x5f
        /*0032*/ 	.short	0x0101


	//----- nvinfo : EIATTR_VRC_CTA_INIT_COUNT
	.align		4
        /*0034*/ 	.byte	0x02, 0x4a
	.zero		1
	.zero		1


	//----- nvinfo : EIATTR_EXIT_INSTR_OFFSETS
	.align		4
        /*0038*/ 	.byte	0x04, 0x1c
        /*003a*/ 	.short	(.L_13 - .L_12)


	//   ....[0]....
.L_12:
        /*003c*/ 	.word	0x000001a0


	//----- nvinfo : EIATTR_MAX_THREADS
	.align		4
.L_13:
        /*0040*/ 	.byte	0x04, 0x05
        /*0042*/ 	.short	(.L_15 - .L_14)
.L_14:
        /*0044*/ 	.word	0x0000003c
        /*0048*/ 	.word	0x00000001
        /*004c*/ 	.word	0x00000001


	//----- nvinfo : EIATTR_CBANK_PARAM_SIZE
	.align		4
.L_15:
        /*0050*/ 	.byte	0x03, 0x19
        /*0052*/ 	.short	0x0010


	//----- nvinfo : EIATTR_PARAM_CBANK
	.align		4
        /*0054*/ 	.byte	0x04, 0x0a
        /*0056*/ 	.short	(.L_17 - .L_16)
	.align		4
.L_16:
        /*0058*/ 	.word	index@(.nv.constant0.default_function_kernel)
        /*005c*/ 	.short	0x0380
        /*005e*/ 	.short	0x0010


	//----- nvinfo : EIATTR_SW_WAR
	.align		4
.L_17:
        /*0060*/ 	.byte	0x04, 0x36
        /*0062*/ 	.short	(.L_19 - .L_18)
.L_18:
        /*0064*/ 	.word	0x00000008
.L_19:


//--------------------- .nv.callgraph             --------------------------
	.section	.nv.callgraph,"",@"SHT_CUDA_CALLGRAPH"
	.align	4
	.sectionentsize	8
	.align		4
        /*0000*/ 	.word	0x00000000
	.align		4
        /*0004*/ 	.word	0xffffffff
	.align		4
        /*0008*/ 	.word	0x00000000
	.align		4
        /*000c*/ 	.word	0xfffffffe
	.align		4
        /*0010*/ 	.word	0x00000000
	.align		4
        /*0014*/ 	.word	0xfffffffd
	.align		4
        /*0018*/ 	.word	0x00000000
	.align		4
        /*001c*/ 	.word	0xfffffffc


//--------------------- .text.default_function_kernel --------------------------
	.section	.text.default_function_kernel,"ax",@progbits
	.align	128
        .global         default_function_kernel
        .type           default_function_kernel,@function
        .size           default_function_kernel,(.L_x_1 - default_function_kernel)
        .other          default_function_kernel,@"STO_CUDA_ENTRY STV_DEFAULT"
default_function_kernel:
.text.default_function_kernel:
[----:B------:R-:W-:Y:S01]  /*0000*/  LDC R1, c[0x0][0x37c] ;  /* 0x0000df00ff017b82 */ /* 0x000fe20000000800 */
[----:B------:R-:W0:Y:S01]  /*0010*/  S2R R2, SR_TID.X ;  /* 0x0000000000027919 */ /* 0x000e220000002100 */
[----:B------:R-:W1:Y:S01]  /*0020*/  LDCU.64 UR4, c[0x0][0x358] ;  /* 0x00006b00ff0477ac */ /* 0x000e620008000a00 */
[----:B------:R-:W2:Y:S01]  /*0030*/  S2R R3, SR_CTAID.X ;  /* 0x0000000000037919 */ /* 0x000ea20000002500 */
[----:B0-----:R-:W-:Y:S01]  /*0040*/  PRMT R0, R2, 0x9910, RZ ;  /* 0x0000991002007816 */ /* 0x001fe200000000ff */
[----:B--2---:R-:W-:-:S04]  /*0050*/  IMAD R7, R3, 0x3c, R2 ;  /* 0x0000003c03077824 */ /* 0x004fc800078e0202 */
[----:B------:R-:W-:-:S05]  /*0060*/  IMAD R0, R0, 0xd, RZ ;  /* 0x0000000d00007824 */ /* 0x000fca00078e02ff */
[----:B------:R-:W-:-:S04]  /*0070*/  LOP3.LUT R0, R0, 0xffff, RZ, 0xc0, !PT ;  /* 0x0000ffff00007812 */ /* 0x000fc800078ec0ff */
[----:B------:R-:W-:-:S04]  /*0080*/  SHF.R.U32.HI R0, RZ, 0x8, R0 ;  /* 0x00000008ff007819 */ /* 0x000fc80000011600 */
[----:B------:R-:W-:-:S05]  /*0090*/  LOP3.LUT R0, R0, 0xffff, RZ, 0xc0, !PT ;  /* 0x0000ffff00007812 */ /* 0x000fca00078ec0ff */
[----:B------:R-:W-:Y:S01]  /*00a0*/  IMAD R4, R3, 0x3, R0 ;  /* 0x0000000303047824 */ /* 0x000fe200078e0200 */
[----:B------:R-:W-:Y:S01]  /*00b0*/  SHF.R.U32.HI R0, RZ, 0x3, R7 ;  /* 0x00000003ff007819 */ /* 0x000fe20000011607 */
[----:B------:R-:W0:Y:S03]  /*00c0*/  LDC.64 R2, c[0x0][0x388] ;  /* 0x0000e200ff027b82 */ /* 0x000e260000000a00 */
[----:B------:R-:W-:Y:S01]  /*00d0*/  SHF.R.U32.HI R4, RZ, 0x1, R4 ;  /* 0x00000001ff047819 */ /* 0x000fe20000011604 */
[----:B------:R-:W-:-:S04]  /*00e0*/  IMAD.HI.U32 R0, R0, 0xea0ea0f, RZ ;  /* 0x0ea0ea0f00007827 */ /* 0x000fc800078e00ff */
[----:B------:R-:W-:Y:S01]  /*00f0*/  IMAD.HI.U32 R4, R4, -0x6db6db6d, RZ ;  /* 0x9249249304047827 */ /* 0x000fe200078e00ff */
[----:B------:R-:W-:-:S04]  /*0100*/  SHF.R.U32.HI R0, RZ, 0x1, R0 ;  /* 0x00000001ff007819 */ /* 0x000fc80000011600 */
[----:B------:R-:W-:Y:S01]  /*0110*/  SHF.R.U32.HI R5, RZ, 0x2, R4 ;  /* 0x00000002ff057819 */ /* 0x000fe20000011604 */
[----:B------:R-:W-:-:S04]  /*0120*/  IMAD R0, R0, -0x118, R7 ;  /* 0xfffffee800007824 */ /* 0x000fc800078e0207 */
[----:B------:R-:W-:-:S05]  /*0130*/  IMAD R0, R5, -0x118, R0 ;  /* 0xfffffee805007824 */ /* 0x000fca00078e0200 */
[----:B------:R-:W-:-:S05]  /*0140*/  IADD3 R5, PT, PT, R0, 0x1298, RZ ;  /* 0x0000129800057810 */ /* 0x000fca0007ffe0ff */
[----:B0-----:R-:W-:Y:S02]  /*0150*/  IMAD.WIDE R2, R5, 0x4, R2 ;  /* 0x0000000405027825 */ /* 0x001fe400078e0202 */
[----:B------:R-:W0:Y:S04]  /*0160*/  LDC.64 R4, c[0x0][0x380] ;  /* 0x0000e000ff047b82 */ /* 0x000e280000000a00 */
[----:B-1----:R-:W2:Y:S01]  /*0170*/  LDG.E.CONSTANT R3, desc[UR4][R2.64] ;  /* 0x0000000402037981 */ /* 0x002ea2000c1e9900 */
[----:B0-----:R-:W-:-:S05]  /*0180*/  IMAD.WIDE.U32 R4, R7, 0x4, R4 ;  /* 0x0000000407047825 */ /* 0x001fca00078e0004 */
[----:B--2---:R-:W-:Y:S01]  /*0190*/  STG.E desc[UR4][R4.64], R3 ;  /* 0x0000000304007986 */ /* 0x004fe2000c101904 */
[----:B------:R-:W-:Y:S05]  /*01a0*/  EXIT ;  /* 0x000000000000794d */ /* 0x000fea0003800000 */
.L_x_0:
[----:B------:R-:W-:-:S00]  /*01b0*/  BRA `(.L_x_0) ;  /* 0xfffffffc00fc7947 */ /* 0x000fc0000383ffff */
[----:B------:R-:W-:-:S00]  /*01c0*/  NOP ;  /* 0x0000000000007918 */ /* 0x000fc00000000000 */
        /* <DEDUP_REMOVED lines=11> */
.L_x_1:


//--------------------- .nv.shared.reserved.0     --------------------------
	.section	.nv.shared.reserved.0,"aw",@nobits
	.weak		__nv_reservedSMEM_offset_0_alias
	.size		__nv_reservedSMEM_offset_0_alias, 0, 64
	.other		__nv_reservedSMEM_offset_0_alias,@"STO_CUDA_RESERVED_SHARED STV_DEFAULT"
__nv_reservedSMEM_offset_0_alias:
	.zero		0
	.zero		64


//--------------------- .nv.constant0.default_function_kernel --------------------------
	.section	.nv.constant0.default_function_kernel,"a",@progbits
	.sectionflags	@""
	.align	4
.nv.constant0.default_function_kernel:
	.zero		912


//--------------------- SYMBOLS --------------------------

	.type		.nv.reservedSmem.offset0,@object
	.size		.nv.reservedSmem.offset0,0x4
